//
// Generated by NVIDIA NVVM Compiler
//
// Compiler Build ID: CL-36424714
// Cuda compilation tools, release 13.0, V13.0.88
// Based on NVVM 20.0.0
//

.version 9.0
.target sm_100
.address_size 64

	// .globl	_Z12ld_global_caPiS_

.visible .entry _Z12ld_global_caPiS_(
	.param .u64 .ptr .align 1 _Z12ld_global_caPiS__param_0,
	.param .u64 .ptr .align 1 _Z12ld_global_caPiS__param_1
)
{
	.reg .b32 	%r<11>;
	.reg .b64 	%rd<7>;

	ld.param.u64 	%rd1, [_Z12ld_global_caPiS__param_0];
	ld.param.u64 	%rd4, [_Z12ld_global_caPiS__param_1];
	cvta.to.global.u64 	%rd5, %rd4;
	cvta.to.global.u64 	%rd6, %rd1;
	// begin inline asm
	mov.u32    %r1,     %clock; 
	
	// end inline asm
	// begin inline asm
	ld.global.ca.s32   %r2,     [%rd1]; 
	
	// end inline asm
	// begin inline asm
	bar.sync   0; 
	
	// end inline asm
	// begin inline asm
	mov.u32    %r3,     %clock; 
	
	// end inline asm
	add.s64 	%rd2, %rd1, 4;
	// begin inline asm
	ld.global.ca.s32   %r4,     [%rd2]; 
	
	// end inline asm
	add.s64 	%rd3, %rd1, 8;
	// begin inline asm
	ld.global.ca.s32   %r5,     [%rd3]; 
	
	// end inline asm
	// begin inline asm
	bar.sync   0; 
	
	// end inline asm
	// begin inline asm
	mov.u32    %r6,     %clock; 
	
	// end inline asm
	add.s32 	%r7, %r4, %r2;
	add.s32 	%r8, %r7, %r5;
	st.global.u32 	[%rd6], %r8;
	sub.s32 	%r9, %r3, %r1;
	st.global.u32 	[%rd5], %r9;
	sub.s32 	%r10, %r6, %r3;
	st.global.u32 	[%rd5+4], %r10;
	ret;

}


// ===== COMPILED SASS (sm_100) =====

	.target	sm_100

	.elftype	@"ET_EXEC"


//--------------------- .note.nv.tkinfo           --------------------------
	.section	.note.nv.tkinfo,"",@"SHT_NOTE"
	.sectionflags	@"SHF_NOTE_NV_TKINFO"
	.tkinfo
        /*0018*/ 	.word	0x00000002
        /*0030*/ 	.string	""
        /*0030*/ 	.string	"ptxas"
        /*0030*/ 	.string	"Cuda compilation tools, release 13.0, V13.0.88"
        /*0030*/ 	.string	"Build cuda_13.0.r13.0/compiler.36424714_0"
        /*0030*/ 	.string	"-arch sm_100 -m 64 "



//--------------------- .note.nv.cuinfo           --------------------------
	.section	.note.nv.cuinfo,"",@"SHT_NOTE"
	.sectionflags	@"SHF_NOTE_NV_CUINFO"
        /*0018*/ 	.short	0x0002
        /*001a*/ 	.short	0x0064
        /*001c*/ 	.short	0x0082
	.zero		2


//--------------------- .nv.info                  --------------------------
	.section	.nv.info,"",@"SHT_CUDA_INFO"
	.align	4


	//----- nvinfo : EIATTR_REGCOUNT
	.align		4
        /*0000*/ 	.byte	0x04, 0x2f
        /*0002*/ 	.short	(.L_1 - .L_0)
	.align		4
.L_0:
        /*0004*/ 	.word	index@(_Z12ld_global_caPiS_)
        /*0008*/ 	.word	0x0000000e


	//----- nvinfo : EIATTR_FRAME_SIZE
	.align		4
.L_1:
        /*000c*/ 	.byte	0x04, 0x11
        /*000e*/ 	.short	(.L_3 - .L_2)
	.align		4
.L_2:
        /*0010*/ 	.word	index@(_Z12ld_global_caPiS_)
        /*0014*/ 	.word	0x00000000


	//----- nvinfo : EIATTR_MIN_STACK_SIZE
	.align		4
.L_3:
        /*0018*/ 	.byte	0x04, 0x12
        /*001a*/ 	.short	(.L_5 - .L_4)
	.align		4
.L_4:
        /*001c*/ 	.word	index@(_Z12ld_global_caPiS_)
        /*0020*/ 	.word	0x00000000
.L_5:


//--------------------- .nv.compat                --------------------------
	.section	.nv.compat,"",@"SHT_CUDA_COMPAT_INFO"
	.align	4
        /*0000*/ 	.byte	0x02, 0x09, 0x00, 0x00, 0x02, 0x02, 0x01, 0x00, 0x02, 0x05, 0x05, 0x00, 0x03, 0x07, 0x01, 0x01
        /*0010*/ 	.byte	0x02, 0x03, 0x00, 0x00, 0x02, 0x06, 0x01, 0x00, 0x04, 0x0b, 0x08, 0x00, 0x09, 0x00, 0x00, 0x00
        /*0020*/ 	.byte	0x00, 0x00, 0x00, 0x00


//--------------------- .nv.info._Z12ld_global_caPiS_ --------------------------
	.section	.nv.info._Z12ld_global_caPiS_,"",@"SHT_CUDA_INFO"
	.sectionflags	@""
	.align	4


	//----- nvinfo : EIATTR_CUDA_API_VERSION
	.align		4
        /*0000*/ 	.byte	0x04, 0x37
        /*0002*/ 	.short	(.L_7 - .L_6)
.L_6:
        /*0004*/ 	.word	0x00000082


	//----- nvinfo : EIATTR_KPARAM_INFO
	.align		4
.L_7:
        /*0008*/ 	.byte	0x04, 0x17
        /*000a*/ 	.short	(.L_9 - .L_8)
.L_8:
        /*000c*/ 	.word	0x00000000
        /*0010*/ 	.short	0x0001
        /*0012*/ 	.short	0x0008
        /*0014*/ 	.byte	0x00, 0xf5, 0x21, 0x00


	//----- nvinfo : EIATTR_KPARAM_INFO
	.align		4
.L_9:
        /*0018*/ 	.byte	0x04, 0x17
        /*001a*/ 	.short	(.L_11 - .L_10)
.L_10:
        /*001c*/ 	.word	0x00000000
        /*0020*/ 	.short	0x0000
        /*0022*/ 	.short	0x0000
        /*0024*/ 	.byte	0x00, 0xf5, 0x21, 0x00


	//----- nvinfo : EIATTR_SPARSE_MMA_MASK
	.align		4
.L_11:
        /*0028*/ 	.byte	0x03, 0x50
        /*002a*/ 	.short	0x0000


	//----- nvinfo : EIATTR_MAXREG_COUNT
	.align		4
        /*002c*/ 	.byte	0x03, 0x1b
        /*002e*/ 	.short	0x00ff


	//----- nvinfo : EIATTR_NUM_BARRIERS
	.align		4
        /*0030*/ 	.byte	0x02, 0x4c
        /*0032*/ 	.byte	0x01
	.zero		1


	//----- nvinfo : EIATTR_MERCURY_ISA_VERSION
	.align		4
        /*0034*/ 	.byte	0x03, 0x5f
        /*0036*/ 	.short	0x0101


	//----- nvinfo : EIATTR_VRC_CTA_INIT_COUNT
	.align		4
        /*0038*/ 	.byte	0x02, 0x4a
	.zero		1
	.zero		1


	//----- nvinfo : EIATTR_EXIT_INSTR_OFFSETS
	.align		4
        /*003c*/ 	.byte	0x04, 0x1c
        /*003e*/ 	.short	(.L_13 - .L_12)


	//   ....[0]....
.L_12:
        /*0040*/ 	.word	0x00000160


	//----- nvinfo : EIATTR_CBANK_PARAM_SIZE
	.align		4
.L_13:
        /*0044*/ 	.byte	0x03, 0x19
        /*0046*/ 	.short	0x0010


	//----- nvinfo : EIATTR_PARAM_CBANK
	.align		4
        /*0048*/ 	.byte	0x04, 0x0a
        /*004a*/ 	.short	(.L_15 - .L_14)
	.align		4
.L_14:
        /*004c*/ 	.word	index@(.nv.constant0._Z12ld_global_caPiS_)
        /*0050*/ 	.short	0x0380
        /*0052*/ 	.short	0x0010


	//----- nvinfo : EIATTR_SW_WAR
	.align		4
.L_15:
        /*0054*/ 	.byte	0x04, 0x36
        /*0056*/ 	.short	(.L_17 - .L_16)
.L_16:
        /*0058*/ 	.word	0x00000008
.L_17:


//--------------------- .nv.callgraph             --------------------------
	.section	.nv.callgraph,"",@"SHT_CUDA_CALLGRAPH"
	.align	4
	.sectionentsize	8
	.align		4
        /*0000*/ 	.word	0x00000000
	.align		4
        /*0004*/ 	.word	0xffffffff
	.align		4
        /*0008*/ 	.word	0x00000000
	.align		4
        /*000c*/ 	.word	0xfffffffe
	.align		4
        /*0010*/ 	.word	0x00000000
	.align		4
        /*0014*/ 	.word	0xfffffffd
	.align		4
        /*0018*/ 	.word	0x00000000
	.align		4
        /*001c*/ 	.word	0xfffffffc


//--------------------- .text._Z12ld_global_caPiS_ --------------------------
	.section	.text._Z12ld_global_caPiS_,"ax",@progbits
	.align	128
        .global         _Z12ld_global_caPiS_
        .type           _Z12ld_global_caPiS_,@function
        .size           _Z12ld_global_caPiS_,(.L_x_1 - _Z12ld_global_caPiS_)
        .other          _Z12ld_global_caPiS_,@"STO_CUDA_ENTRY STV_DEFAULT"
_Z12ld_global_caPiS_:
.text._Z12ld_global_caPiS_:
[----:B------:R-:W-:Y:S01]  /*0000*/  LDC R1, c[0x0][0x37c] ;  /* 0x0000df00ff017b82 */ /* 0x000fe20000000800 */
[----:B------:R-:W0:Y:S01]  /*0010*/  LDCU.64 UR4, c[0x0][0x358] ;  /* 0x00006b00ff0477ac */ /* 0x000e220008000a00 */
[----:B------:R-:W-:-:S06]  /*0020*/  NOP ;  /* 0x0000000000007918 */ /* 0x000fcc0000000000 */
[----:B------:R-:W1:Y:S01]  /*0030*/  S2UR UR6, SR_CLOCKLO ;  /* 0x00000000000679c3 */ /* 0x000e620000005000 */
[----:B------:R-:W-:-:S07]  /*0040*/  NOP ;  /* 0x0000000000007918 */ /* 0x000fce0000000000 */
[----:B------:R-:W0:Y:S02]  /*0050*/  LDC.64 R2, c[0x0][0x380] ;  /* 0x0000e000ff027b82 */ /* 0x000e240000000a00 */
[----:B0-----:R-:W2:Y:S06]  /*0060*/  LDG.E.STRONG.SM R0, desc[UR4][R2.64] ;  /* 0x0000000402007981 */ /* 0x001eac000c1eb900 */
[----:B------:R-:W-:Y:S01]  /*0070*/  BAR.SYNC.DEFER_BLOCKING 0x0 ;  /* 0x0000000000007b1d */ /* 0x000fe20000010000 */
[----:B------:R-:W-:-:S07]  /*0080*/  CS2R.32 R11, SR_CLOCKLO ;  /* 0x00000000000b7805 */ /* 0x000fce0000005000 */
[----:B------:R-:W0:Y:S02]  /*0090*/  LDC.64 R4, c[0x0][0x380] ;  /* 0x0000e000ff047b82 */ /* 0x000e240000000a00 */
[----:B0-----:R-:W2:Y:S04]  /*00a0*/  LDG.E.STRONG.SM R7, desc[UR4][R4.64+0x4] ;  /* 0x0000040404077981 */ /* 0x001ea8000c1eb900 */
[----:B------:R0:W2:Y:S02]  /*00b0*/  LDG.E.STRONG.SM R6, desc[UR4][R4.64+0x8] ;  /* 0x0000080404067981 */ /* 0x0000a4000c1eb900 */
[----:B------:R-:W-:Y:S08]  /*00c0*/  BAR.SYNC.DEFER_BLOCKING 0x0 ;  /* 0x0000000000007b1d */ /* 0x000ff00000010000 */
[----:B------:R-:W3:Y:S01]  /*00d0*/  S2UR UR7, SR_CLOCKLO ;  /* 0x00000000000779c3 */ /* 0x000ee20000005000 */
[----:B------:R-:W-:-:S07]  /*00e0*/  NOP ;  /* 0x0000000000007918 */ /* 0x000fce0000000000 */
[----:B0-----:R-:W0:Y:S01]  /*00f0*/  LDC.64 R4, c[0x0][0x388] ;  /* 0x0000e200ff047b82 */ /* 0x001e220000000a00 */
[----:B--2---:R-:W-:Y:S01]  /*0100*/  IADD3 R7, PT, PT, R6, R7, R0 ;  /* 0x0000000706077210 */ /* 0x004fe20007ffe000 */
[C---:B-1----:R-:W-:Y:S01]  /*0110*/  VIADD R9, R11.reuse, -UR6 ;  /* 0x800000060b097c36 */ /* 0x042fe20008000000 */
[----:B---3--:R-:W-:-:S03]  /*0120*/  IADD3 R11, PT, PT, -R11, UR7, RZ ;  /* 0x000000070b0b7c10 */ /* 0x008fc6000fffe1ff */
[----:B------:R-:W-:Y:S04]  /*0130*/  STG.E desc[UR4][R2.64], R7 ;  /* 0x0000000702007986 */ /* 0x000fe8000c101904 */
[----:B0-----:R-:W-:Y:S04]  /*0140*/  STG.E desc[UR4][R4.64], R9 ;  /* 0x0000000904007986 */ /* 0x001fe8000c101904 */
[----:B------:R-:W-:Y:S01]  /*0150*/  STG.E desc[UR4][R4.64+0x4], R11 ;  /* 0x0000040b04007986 */ /* 0x000fe2000c101904 */
[----:B------:R-:W-:Y:S05]  /*0160*/  EXIT ;  /* 0x000000000000794d */ /* 0x000fea0003800000 */
.L_x_0:
[----:B------:R-:W-:-:S00]  /*0170*/  BRA `(.L_x_0) ;  /* 0xfffffffc00fc7947 */ /* 0x000fc0000383ffff */
[----:B------:R-:W-:-:S00]  /*0180*/  NOP ;  /* 0x0000000000007918 */ /* 0x000fc00000000000 */
[----:B------:R-:W-:-:S00]  /*0190*/  NOP ;  /* 0x0000000000007918 */ /* 0x000fc00000000000 */
[----:B------:R-:W-:-:S00]  /*01a0*/  NOP ;  /* 0x0000000000007918 */ /* 0x000fc00000000000 */
[----:B------:R-:W-:-:S00]  /*01b0*/  NOP ;  /* 0x0000000000007918 */ /* 0x000fc00000000000 */
[----:B------:R-:W-:-:S00]  /*01c0*/  NOP ;  /* 0x0000000000007918 */ /* 0x000fc00000000000 */
[----:B------:R-:W-:-:S00]  /*01d0*/  NOP ;  /* 0x0000000000007918 */ /* 0x000fc00000000000 */
[----:B------:R-:W-:-:S00]  /*01e0*/  NOP ;  /* 0x0000000000007918 */ /* 0x000fc00000000000 */
[----:B------:R-:W-:-:S00]  /*01f0*/  NOP ;  /* 0x0000000000007918 */ /* 0x000fc00000000000 */
.L_x_1:


//--------------------- .nv.shared.reserved.0     --------------------------
	.section	.nv.shared.reserved.0,"aw",@nobits
	.weak		__nv_reservedSMEM_offset_0_alias
	.size		__nv_reservedSMEM_offset_0_alias, 0, 64
	.other		__nv_reservedSMEM_offset_0_alias,@"STO_CUDA_RESERVED_SHARED STV_DEFAULT"
__nv_reservedSMEM_offset_0_alias:
	.zero		0
	.zero		64


//--------------------- .nv.constant0._Z12ld_global_caPiS_ --------------------------
	.section	.nv.constant0._Z12ld_global_caPiS_,"a",@progbits
	.sectionflags	@""
	.align	4
.nv.constant0._Z12ld_global_caPiS_:
	.zero		912


//--------------------- SYMBOLS --------------------------

	.type		.nv.reservedSmem.offset0,@object
	.size		.nv.reservedSmem.offset0,0x4
